//
// Generated by NVIDIA NVVM Compiler
//
// Compiler Build ID: CL-36424714
// Cuda compilation tools, release 13.0, V13.0.88
// Based on NVVM 20.0.0
//

.version 9.0
.target sm_100
.address_size 64

	// .globl	_Z19__kernel_reduce_sumPfiS_
// _ZZ19__kernel_reduce_sumPfiS_E4data has been demoted

.visible .entry _Z19__kernel_reduce_sumPfiS_(
	.param .u64 .ptr .align 1 _Z19__kernel_reduce_sumPfiS__param_0,
	.param .u32 _Z19__kernel_reduce_sumPfiS__param_1,
	.param .u64 .ptr .align 1 _Z19__kernel_reduce_sumPfiS__param_2
)
{
	.reg .pred 	%p<25>;
	.reg .b32 	%r<63>;
	.reg .b32 	%f<116>;
	.reg .b64 	%rd<22>;
	// demoted variable
	.shared .align 4 .b8 _ZZ19__kernel_reduce_sumPfiS_E4data[128];
	ld.param.u64 	%rd9, [_Z19__kernel_reduce_sumPfiS__param_0];
	ld.param.u32 	%r23, [_Z19__kernel_reduce_sumPfiS__param_1];
	ld.param.u64 	%rd8, [_Z19__kernel_reduce_sumPfiS__param_2];
	cvta.to.global.u64 	%rd1, %rd9;
	mov.u32 	%r1, %tid.x;
	and.b32  	%r2, %r1, 31;
	shl.b32 	%r58, %r1, 2;
	add.s32 	%r59, %r58, 1024;
	add.s32 	%r24, %r58, 1027;
	setp.ge.s32 	%p1, %r24, %r23;
	@%p1 bra 	$L__BB0_2;
	mul.wide.u32 	%rd17, %r58, 4;
	add.s64 	%rd18, %rd1, %rd17;
	ld.global.v4.f32 	{%f79, %f80, %f81, %f82}, [%rd18+4096];
	add.f32 	%f83, %f79, 0f00000000;
	add.f32 	%f84, %f83, %f80;
	add.f32 	%f85, %f84, %f81;
	add.f32 	%f114, %f85, %f82;
	bra.uni 	$L__BB0_16;
$L__BB0_2:
	setp.ge.s32 	%p2, %r59, %r23;
	mov.f32 	%f114, 0f00000000;
	@%p2 bra 	$L__BB0_16;
	sub.s32 	%r25, %r23, %r58;
	add.s32 	%r5, %r25, -1024;
	add.s32 	%r26, %r25, -1025;
	and.b32  	%r6, %r5, 15;
	setp.lt.u32 	%p3, %r26, 15;
	mov.f32 	%f114, 0f00000000;
	@%p3 bra 	$L__BB0_7;
	and.b32  	%r27, %r5, -16;
	neg.s32 	%r57, %r27;
	mul.wide.u32 	%rd10, %r1, 16;
	add.s64 	%rd11, %rd10, %rd1;
	add.s64 	%rd20, %rd11, 4156;
	mov.f32 	%f114, 0f00000000;
$L__BB0_5:
	.pragma "nounroll";
	ld.global.f32 	%f23, [%rd20+-60];
	add.f32 	%f24, %f114, %f23;
	ld.global.f32 	%f25, [%rd20+-56];
	add.f32 	%f26, %f24, %f25;
	ld.global.f32 	%f27, [%rd20+-52];
	add.f32 	%f28, %f26, %f27;
	ld.global.f32 	%f29, [%rd20+-48];
	add.f32 	%f30, %f28, %f29;
	ld.global.f32 	%f31, [%rd20+-44];
	add.f32 	%f32, %f30, %f31;
	ld.global.f32 	%f33, [%rd20+-40];
	add.f32 	%f34, %f32, %f33;
	ld.global.f32 	%f35, [%rd20+-36];
	add.f32 	%f36, %f34, %f35;
	ld.global.f32 	%f37, [%rd20+-32];
	add.f32 	%f38, %f36, %f37;
	ld.global.f32 	%f39, [%rd20+-28];
	add.f32 	%f40, %f38, %f39;
	ld.global.f32 	%f41, [%rd20+-24];
	add.f32 	%f42, %f40, %f41;
	ld.global.f32 	%f43, [%rd20+-20];
	add.f32 	%f44, %f42, %f43;
	ld.global.f32 	%f45, [%rd20+-16];
	add.f32 	%f46, %f44, %f45;
	ld.global.f32 	%f47, [%rd20+-12];
	add.f32 	%f48, %f46, %f47;
	ld.global.f32 	%f49, [%rd20+-8];
	add.f32 	%f50, %f48, %f49;
	ld.global.f32 	%f51, [%rd20+-4];
	add.f32 	%f52, %f50, %f51;
	ld.global.f32 	%f53, [%rd20];
	add.f32 	%f114, %f52, %f53;
	add.s32 	%r58, %r58, 16;
	add.s32 	%r57, %r57, 16;
	add.s64 	%rd20, %rd20, 64;
	setp.ne.s32 	%p4, %r57, 0;
	@%p4 bra 	$L__BB0_5;
	add.s32 	%r59, %r58, 1024;
$L__BB0_7:
	setp.eq.s32 	%p5, %r6, 0;
	@%p5 bra 	$L__BB0_16;
	and.b32  	%r14, %r5, 7;
	setp.lt.u32 	%p6, %r6, 8;
	@%p6 bra 	$L__BB0_10;
	mul.wide.u32 	%rd12, %r59, 4;
	add.s64 	%rd13, %rd1, %rd12;
	ld.global.f32 	%f55, [%rd13];
	add.f32 	%f56, %f114, %f55;
	ld.global.f32 	%f57, [%rd13+4];
	add.f32 	%f58, %f56, %f57;
	ld.global.f32 	%f59, [%rd13+8];
	add.f32 	%f60, %f58, %f59;
	ld.global.f32 	%f61, [%rd13+12];
	add.f32 	%f62, %f60, %f61;
	ld.global.f32 	%f63, [%rd13+16];
	add.f32 	%f64, %f62, %f63;
	ld.global.f32 	%f65, [%rd13+20];
	add.f32 	%f66, %f64, %f65;
	ld.global.f32 	%f67, [%rd13+24];
	add.f32 	%f68, %f66, %f67;
	ld.global.f32 	%f69, [%rd13+28];
	add.f32 	%f114, %f68, %f69;
	add.s32 	%r59, %r59, 8;
$L__BB0_10:
	setp.eq.s32 	%p7, %r14, 0;
	@%p7 bra 	$L__BB0_16;
	and.b32  	%r17, %r23, 3;
	setp.lt.u32 	%p8, %r14, 4;
	@%p8 bra 	$L__BB0_13;
	mul.wide.u32 	%rd14, %r59, 4;
	add.s64 	%rd15, %rd1, %rd14;
	ld.global.f32 	%f71, [%rd15];
	add.f32 	%f72, %f114, %f71;
	ld.global.f32 	%f73, [%rd15+4];
	add.f32 	%f74, %f72, %f73;
	ld.global.f32 	%f75, [%rd15+8];
	add.f32 	%f76, %f74, %f75;
	ld.global.f32 	%f77, [%rd15+12];
	add.f32 	%f114, %f76, %f77;
	add.s32 	%r59, %r59, 4;
$L__BB0_13:
	setp.eq.s32 	%p9, %r17, 0;
	@%p9 bra 	$L__BB0_16;
	mul.wide.u32 	%rd16, %r59, 4;
	add.s64 	%rd21, %rd1, %rd16;
	neg.s32 	%r62, %r17;
$L__BB0_15:
	.pragma "nounroll";
	ld.global.f32 	%f78, [%rd21];
	add.f32 	%f114, %f114, %f78;
	add.s64 	%rd21, %rd21, 4;
	add.s32 	%r62, %r62, 1;
	setp.ne.s32 	%p10, %r62, 0;
	@%p10 bra 	$L__BB0_15;
$L__BB0_16:
	mov.b32 	%r28, %f114;
	shfl.sync.down.b32	%r29|%p11, %r28, 16, 31, -1;
	mov.b32 	%f86, %r29;
	add.f32 	%f87, %f114, %f86;
	mov.b32 	%r30, %f87;
	shfl.sync.down.b32	%r31|%p12, %r30, 8, 31, -1;
	mov.b32 	%f88, %r31;
	add.f32 	%f89, %f87, %f88;
	mov.b32 	%r32, %f89;
	shfl.sync.down.b32	%r33|%p13, %r32, 4, 31, -1;
	mov.b32 	%f90, %r33;
	add.f32 	%f91, %f89, %f90;
	mov.b32 	%r34, %f91;
	shfl.sync.down.b32	%r35|%p14, %r34, 2, 31, -1;
	mov.b32 	%f92, %r35;
	add.f32 	%f93, %f91, %f92;
	mov.b32 	%r36, %f93;
	shfl.sync.down.b32	%r37|%p15, %r36, 1, 31, -1;
	mov.b32 	%f94, %r37;
	add.f32 	%f15, %f93, %f94;
	setp.ne.s32 	%p16, %r2, 0;
	@%p16 bra 	$L__BB0_18;
	shr.u32 	%r38, %r1, 3;
	and.b32  	%r39, %r38, 124;
	mov.u32 	%r40, _ZZ19__kernel_reduce_sumPfiS_E4data;
	add.s32 	%r41, %r40, %r39;
	st.shared.f32 	[%r41], %f15;
$L__BB0_18:
	bar.sync 	0;
	setp.gt.u32 	%p17, %r1, 31;
	@%p17 bra 	$L__BB0_23;
	mov.u32 	%r42, %ntid.x;
	shr.u32 	%r43, %r42, 5;
	setp.ge.u32 	%p18, %r2, %r43;
	mov.f32 	%f115, 0f00000000;
	@%p18 bra 	$L__BB0_21;
	shl.b32 	%r44, %r2, 2;
	mov.u32 	%r45, _ZZ19__kernel_reduce_sumPfiS_E4data;
	add.s32 	%r46, %r45, %r44;
	ld.shared.f32 	%f115, [%r46];
$L__BB0_21:
	setp.ne.s32 	%p19, %r2, 0;
	mov.b32 	%r47, %f115;
	shfl.sync.down.b32	%r48|%p20, %r47, 16, 31, -1;
	mov.b32 	%f96, %r48;
	add.f32 	%f97, %f115, %f96;
	mov.b32 	%r49, %f97;
	shfl.sync.down.b32	%r50|%p21, %r49, 8, 31, -1;
	mov.b32 	%f98, %r50;
	add.f32 	%f99, %f97, %f98;
	mov.b32 	%r51, %f99;
	shfl.sync.down.b32	%r52|%p22, %r51, 4, 31, -1;
	mov.b32 	%f100, %r52;
	add.f32 	%f101, %f99, %f100;
	mov.b32 	%r53, %f101;
	shfl.sync.down.b32	%r54|%p23, %r53, 2, 31, -1;
	mov.b32 	%f102, %r54;
	add.f32 	%f103, %f101, %f102;
	mov.b32 	%r55, %f103;
	shfl.sync.down.b32	%r56|%p24, %r55, 1, 31, -1;
	mov.b32 	%f104, %r56;
	add.f32 	%f18, %f103, %f104;
	@%p19 bra 	$L__BB0_23;
	cvta.to.global.u64 	%rd19, %rd8;
	atom.global.add.f32 	%f105, [%rd19], %f18;
$L__BB0_23:
	ret;

}


// ===== COMPILED SASS (sm_100) =====

	.target	sm_100

	.elftype	@"ET_EXEC"


//--------------------- .note.nv.tkinfo           --------------------------
	.section	.note.nv.tkinfo,"",@"SHT_NOTE"
	.sectionflags	@"SHF_NOTE_NV_TKINFO"
	.tkinfo
        /*0018*/ 	.word	0x00000002
        /*0030*/ 	.string	""
        /*0030*/ 	.string	"ptxas"
        /*0030*/ 	.string	"Cuda compilation tools, release 13.0, V13.0.88"
        /*0030*/ 	.string	"Build cuda_13.0.r13.0/compiler.36424714_0"
        /*0030*/ 	.string	"-arch sm_100 -m 64 "



//--------------------- .note.nv.cuinfo           --------------------------
	.section	.note.nv.cuinfo,"",@"SHT_NOTE"
	.sectionflags	@"SHF_NOTE_NV_CUINFO"
        /*0018*/ 	.short	0x0002
        /*001a*/ 	.short	0x0064
        /*001c*/ 	.short	0x0082
	.zero		2


//--------------------- .nv.info                  --------------------------
	.section	.nv.info,"",@"SHT_CUDA_INFO"
	.align	4


	//----- nvinfo : EIATTR_REGCOUNT
	.align		4
        /*0000*/ 	.byte	0x04, 0x2f
        /*0002*/ 	.short	(.L_1 - .L_0)
	.align		4
.L_0:
        /*0004*/ 	.word	index@(_Z19__kernel_reduce_sumPfiS_)
        /*0008*/ 	.word	0x00000020


	//----- nvinfo : EIATTR_FRAME_SIZE
	.align		4
.L_1:
        /*000c*/ 	.byte	0x04, 0x11
        /*000e*/ 	.short	(.L_3 - .L_2)
	.align		4
.L_2:
        /*0010*/ 	.word	index@(_Z19__kernel_reduce_sumPfiS_)
        /*0014*/ 	.word	0x00000000


	//----- nvinfo : EIATTR_MIN_STACK_SIZE
	.align		4
.L_3:
        /*0018*/ 	.byte	0x04, 0x12
        /*001a*/ 	.short	(.L_5 - .L_4)
	.align		4
.L_4:
        /*001c*/ 	.word	index@(_Z19__kernel_reduce_sumPfiS_)
        /*0020*/ 	.word	0x00000000
.L_5:


//--------------------- .nv.compat                --------------------------
	.section	.nv.compat,"",@"SHT_CUDA_COMPAT_INFO"
	.align	4
        /*0000*/ 	.byte	0x02, 0x09, 0x00, 0x00, 0x02, 0x02, 0x01, 0x00, 0x02, 0x05, 0x05, 0x00, 0x03, 0x07, 0x01, 0x01
        /*0010*/ 	.byte	0x02, 0x03, 0x00, 0x00, 0x02, 0x06, 0x01, 0x00, 0x04, 0x0b, 0x08, 0x00, 0x09, 0x00, 0x00, 0x00
        /*0020*/ 	.byte	0x00, 0x00, 0x00, 0x00


//--------------------- .nv.info._Z19__kernel_reduce_sumPfiS_ --------------------------
	.section	.nv.info._Z19__kernel_reduce_sumPfiS_,"",@"SHT_CUDA_INFO"
	.sectionflags	@""
	.align	4


	//----- nvinfo : EIATTR_CUDA_API_VERSION
	.align		4
        /*0000*/ 	.byte	0x04, 0x37
        /*0002*/ 	.short	(.L_7 - .L_6)
.L_6:
        /*0004*/ 	.word	0x00000082


	//----- nvinfo : EIATTR_KPARAM_INFO
	.align		4
.L_7:
        /*0008*/ 	.byte	0x04, 0x17
        /*000a*/ 	.short	(.L_9 - .L_8)
.L_8:
        /*000c*/ 	.word	0x00000000
        /*0010*/ 	.short	0x0002
        /*0012*/ 	.short	0x0010
        /*0014*/ 	.byte	0x00, 0xf5, 0x21, 0x00


	//----- nvinfo : EIATTR_KPARAM_INFO
	.align		4
.L_9:
        /*0018*/ 	.byte	0x04, 0x17
        /*001a*/ 	.short	(.L_11 - .L_10)
.L_10:
        /*001c*/ 	.word	0x00000000
        /*0020*/ 	.short	0x0001
        /*0022*/ 	.short	0x0008
        /*0024*/ 	.byte	0x00, 0xf0, 0x11, 0x00


	//----- nvinfo : EIATTR_KPARAM_INFO
	.align		4
.L_11:
        /*0028*/ 	.byte	0x04, 0x17
        /*002a*/ 	.short	(.L_13 - .L_12)
.L_12:
        /*002c*/ 	.word	0x00000000
        /*0030*/ 	.short	0x0000
        /*0032*/ 	.short	0x0000
        /*0034*/ 	.byte	0x00, 0xf5, 0x21, 0x00


	//----- nvinfo : EIATTR_SPARSE_MMA_MASK
	.align		4
.L_13:
        /*0038*/ 	.byte	0x03, 0x50
        /*003a*/ 	.short	0x0000


	//----- nvinfo : EIATTR_MAXREG_COUNT
	.align		4
        /*003c*/ 	.byte	0x03, 0x1b
        /*003e*/ 	.short	0x00ff


	//----- nvinfo : EIATTR_NUM_BARRIERS
	.align		4
        /*0040*/ 	.byte	0x02, 0x4c
        /*0042*/ 	.byte	0x01
	.zero		1


	//----- nvinfo : EIATTR_MERCURY_ISA_VERSION
	.align		4
        /*0044*/ 	.byte	0x03, 0x5f
        /*0046*/ 	.short	0x0101


	//----- nvinfo : EIATTR_COOP_GROUP_MASK_REGIDS
	.align		4
        /*0048*/ 	.byte	0x04, 0x29
        /*004a*/ 	.short	(.L_15 - .L_14)


	//   ....[0]....
.L_14:
        /*004c*/ 	.word	0xffffffff


	//   ....[1]....
        /*0050*/ 	.word	0xffffffff


	//   ....[2]....
        /*0054*/ 	.word	0xffffffff


	//   ....[3]....
        /*0058*/ 	.word	0xffffffff


	//   ....[4]....
        /*005c*/ 	.word	0xffffffff


	//   ....[5]....
        /*0060*/ 	.word	0xffffffff


	//   ....[6]....
        /*0064*/ 	.word	0xffffffff


	//   ....[7]....
        /*0068*/ 	.word	0xffffffff


	//   ....[8]....
        /*006c*/ 	.word	0xffffffff


	//   ....[9]....
        /*0070*/ 	.word	0xffffffff


	//----- nvinfo : EIATTR_COOP_GROUP_INSTR_OFFSETS
	.align		4
.L_15:
        /*0074*/ 	.byte	0x04, 0x28
        /*0076*/ 	.short	(.L_17 - .L_16)


	//   ....[0]....
.L_16:
        /*0078*/ 	.word	0x000008a0


	//   ....[1]....
        /*007c*/ 	.word	0x00000910


	//   ....[2]....
        /*0080*/ 	.word	0x00000950


	//   ....[3]....
        /*0084*/ 	.word	0x00000980


	//   ....[4]....
        /*0088*/ 	.word	0x000009a0


	//   ....[5]....
        /*008c*/ 	.word	0x00000a80


	//   ....[6]....
        /*0090*/ 	.word	0x00000aa0


	//   ....[7]....
        /*0094*/ 	.word	0x00000ac0


	//   ....[8]....
        /*0098*/ 	.word	0x00000ae0


	//   ....[9]....
        /*009c*/ 	.word	0x00000b00


	//----- nvinfo : EIATTR_VRC_CTA_INIT_COUNT
	.align		4
.L_17:
        /*00a0*/ 	.byte	0x02, 0x4a
	.zero		1
	.zero		1


	//----- nvinfo : EIATTR_EXIT_INSTR_OFFSETS
	.align		4
        /*00a4*/ 	.byte	0x04, 0x1c
        /*00a6*/ 	.short	(.L_19 - .L_18)


	//   ....[0]....
.L_18:
        /*00a8*/ 	.word	0x000009e0


	//   ....[1]....
        /*00ac*/ 	.word	0x00000b10


	//   ....[2]....
        /*00b0*/ 	.word	0x00000b50


	//----- nvinfo : EIATTR_CRS_STACK_SIZE
	.align		4
.L_19:
        /*00b4*/ 	.byte	0x04, 0x1e
        /*00b6*/ 	.short	(.L_21 - .L_20)
.L_20:
        /*00b8*/ 	.word	0x00000000


	//----- nvinfo : EIATTR_CBANK_PARAM_SIZE
	.align		4
.L_21:
        /*00bc*/ 	.byte	0x03, 0x19
        /*00be*/ 	.short	0x0018


	//----- nvinfo : EIATTR_PARAM_CBANK
	.align		4
        /*00c0*/ 	.byte	0x04, 0x0a
        /*00c2*/ 	.short	(.L_23 - .L_22)
	.align		4
.L_22:
        /*00c4*/ 	.word	index@(.nv.constant0._Z19__kernel_reduce_sumPfiS_)
        /*00c8*/ 	.short	0x0380
        /*00ca*/ 	.short	0x0018


	//----- nvinfo : EIATTR_SW_WAR
	.align		4
.L_23:
        /*00cc*/ 	.byte	0x04, 0x36
        /*00ce*/ 	.short	(.L_25 - .L_24)
.L_24:
        /*00d0*/ 	.word	0x00000008
.L_25:


//--------------------- .nv.callgraph             --------------------------
	.section	.nv.callgraph,"",@"SHT_CUDA_CALLGRAPH"
	.align	4
	.sectionentsize	8
	.align		4
        /*0000*/ 	.word	0x00000000
	.align		4
        /*0004*/ 	.word	0xffffffff
	.align		4
        /*0008*/ 	.word	0x00000000
	.align		4
        /*000c*/ 	.word	0xfffffffe
	.align		4
        /*0010*/ 	.word	0x00000000
	.align		4
        /*0014*/ 	.word	0xfffffffd
	.align		4
        /*0018*/ 	.word	0x00000000
	.align		4
        /*001c*/ 	.word	0xfffffffc


//--------------------- .text._Z19__kernel_reduce_sumPfiS_ --------------------------
	.section	.text._Z19__kernel_reduce_sumPfiS_,"ax",@progbits
	.align	128
        .global         _Z19__kernel_reduce_sumPfiS_
        .type           _Z19__kernel_reduce_sumPfiS_,@function
        .size           _Z19__kernel_reduce_sumPfiS_,(.L_x_13 - _Z19__kernel_reduce_sumPfiS_)
        .other          _Z19__kernel_reduce_sumPfiS_,@"STO_CUDA_ENTRY STV_DEFAULT"
_Z19__kernel_reduce_sumPfiS_:
.text._Z19__kernel_reduce_sumPfiS_:
[----:B------:R-:W-:Y:S01]  /*0000*/  LDC R1, c[0x0][0x37c] ;  /* 0x0000df00ff017b82 */ /* 0x000fe20000000800 */
[----:B------:R-:W0:Y:S07]  /*0010*/  S2R R0, SR_TID.X ;  /* 0x0000000000007919 */ /* 0x000e2e0000002100 */
[----:B------:R-:W1:Y:S01]  /*0020*/  LDC R6, c[0x0][0x388] ;  /* 0x0000e200ff067b82 */ /* 0x000e620000000800 */
[----:B------:R-:W2:Y:S01]  /*0030*/  LDCU.64 UR6, c[0x0][0x358] ;  /* 0x00006b00ff0677ac */ /* 0x000ea20008000a00 */
[----:B------:R-:W-:Y:S01]  /*0040*/  BSSY.RECONVERGENT B0, `(.L_x_0) ;  /* 0x0000085000007945 */ /* 0x000fe20003800200 */
[----:B0-----:R-:W-:-:S02]  /*0050*/  SHF.L.U32 R7, R0, 0x2, RZ ;  /* 0x0000000200077819 */ /* 0x001fc400000006ff */
[----:B------:R-:W-:Y:S02]  /*0060*/  LOP3.LUT R4, R0, 0x1f, RZ, 0xc0, !PT ;  /* 0x0000001f00047812 */ /* 0x000fe400078ec0ff */
[----:B------:R-:W-:-:S04]  /*0070*/  IADD3 R3, PT, PT, R7, 0x403, RZ ;  /* 0x0000040307037810 */ /* 0x000fc80007ffe0ff */
[----:B-1----:R-:W-:Y:S02]  /*0080*/  ISETP.GE.AND P0, PT, R3, R6, PT ;  /* 0x000000060300720c */ /* 0x002fe40003f06270 */
[----:B------:R-:W-:-:S11]  /*0090*/  IADD3 R3, PT, PT, R7, 0x400, RZ ;  /* 0x0000040007037810 */ /* 0x000fd60007ffe0ff */
[----:B--2---:R-:W-:Y:S05]  /*00a0*/  @P0 BRA `(.L_x_1) ;  /* 0x0000000000200947 */ /* 0x004fea0003800000 */
[----:B------:R-:W0:Y:S02]  /*00b0*/  LDC.64 R2, c[0x0][0x380] ;  /* 0x0000e000ff027b82 */ /* 0x000e240000000a00 */
[----:B0-----:R-:W-:-:S05]  /*00c0*/  IMAD.WIDE.U32 R2, R7, 0x4, R2 ;  /* 0x0000000407027825 */ /* 0x001fca00078e0002 */
[----:B------:R-:W2:Y:S02]  /*00d0*/  LDG.E.128 R8, desc[UR6][R2.64+0x1000] ;  /* 0x0010000602087981 */ /* 0x000ea4000c1e1d00 */
[----:B--2---:R-:W-:-:S04]  /*00e0*/  FADD R8, RZ, R8 ;  /* 0x00000008ff087221 */ /* 0x004fc80000000000 */
[----:B------:R-:W-:-:S04]  /*00f0*/  FADD R9, R9, R8 ;  /* 0x0000000809097221 */ /* 0x000fc80000000000 */
[----:B------:R-:W-:-:S04]  /*0100*/  FADD R10, R10, R9 ;  /* 0x000000090a0a7221 */ /* 0x000fc80000000000 */
[----:B------:R-:W-:Y:S01]  /*0110*/  FADD R5, R11, R10 ;  /* 0x0000000a0b057221 */ /* 0x000fe20000000000 */
[----:B------:R-:W-:Y:S06]  /*0120*/  BRA `(.L_x_2) ;  /* 0x0000000400d87947 */ /* 0x000fec0003800000 */
.L_x_1:
[----:B------:R-:W-:Y:S01]  /*0130*/  ISETP.GE.AND P0, PT, R3, R6, PT ;  /* 0x000000060300720c */ /* 0x000fe20003f06270 */
[----:B------:R-:W-:-:S12]  /*0140*/  HFMA2 R5, -RZ, RZ, 0, 0 ;  /* 0x00000000ff057431 */ /* 0x000fd800000001ff */
[----:B------:R-:W-:Y:S05]  /*0150*/  @P0 BRA `(.L_x_2) ;  /* 0x0000000400cc0947 */ /* 0x000fea0003800000 */
[----:B------:R-:W-:Y:S01]  /*0160*/  IADD3 R8, PT, PT, -R7, R6, RZ ;  /* 0x0000000607087210 */ /* 0x000fe20007ffe1ff */
[----:B------:R-:W-:Y:S01]  /*0170*/  BSSY.RECONVERGENT B1, `(.L_x_3) ;  /* 0x0000037000017945 */ /* 0x000fe20003800200 */
[----:B------:R-:W-:Y:S02]  /*0180*/  MOV R5, RZ ;  /* 0x000000ff00057202 */ /* 0x000fe40000000f00 */
[C---:B------:R-:W-:Y:S02]  /*0190*/  IADD3 R2, PT, PT, R8.reuse, -0x401, RZ ;  /* 0xfffffbff08027810 */ /* 0x040fe40007ffe0ff */
[----:B------:R-:W-:Y:S02]  /*01a0*/  IADD3 R8, PT, PT, R8, -0x400, RZ ;  /* 0xfffffc0008087810 */ /* 0x000fe40007ffe0ff */
[----:B------:R-:W-:Y:S02]  /*01b0*/  ISETP.GE.U32.AND P0, PT, R2, 0xf, PT ;  /* 0x0000000f0200780c */ /* 0x000fe40003f06070 */
[----:B------:R-:W-:-:S11]  /*01c0*/  LOP3.LUT R23, R8, 0xf, RZ, 0xc0, !PT ;  /* 0x0000000f08177812 */ /* 0x000fd600078ec0ff */
[----:B------:R-:W-:Y:S05]  /*01d0*/  @!P0 BRA `(.L_x_4) ;  /* 0x0000000000c08947 */ /* 0x000fea0003800000 */
[----:B------:R-:W0:Y:S01]  /*01e0*/  LDC.64 R2, c[0x0][0x380] ;  /* 0x0000e000ff027b82 */ /* 0x000e220000000a00 */
[----:B------:R-:W-:Y:S01]  /*01f0*/  LOP3.LUT R9, R8, 0xfffffff0, RZ, 0xc0, !PT ;  /* 0xfffffff008097812 */ /* 0x000fe200078ec0ff */
[----:B------:R-:W-:Y:S01]  /*0200*/  BSSY.RECONVERGENT B2, `(.L_x_5) ;  /* 0x000002c000027945 */ /* 0x000fe20003800200 */
[----:B------:R-:W-:Y:S02]  /*0210*/  MOV R5, RZ ;  /* 0x000000ff00057202 */ /* 0x000fe40000000f00 */
[----:B------:R-:W-:Y:S01]  /*0220*/  IADD3 R9, PT, PT, -R9, RZ, RZ ;  /* 0x000000ff09097210 */ /* 0x000fe20007ffe1ff */
[----:B0-----:R-:W-:-:S03]  /*0230*/  IMAD.WIDE.U32 R2, R0, 0x10, R2 ;  /* 0x0000001000027825 */ /* 0x001fc600078e0002 */
[----:B------:R-:W-:-:S04]  /*0240*/  IADD3 R2, P0, PT, R2, 0x103c, RZ ;  /* 0x0000103c02027810 */ /* 0x000fc80007f1e0ff */
[----:B------:R-:W-:-:S09]  /*0250*/  IADD3.X R3, PT, PT, RZ, R3, RZ, P0, !PT ;  /* 0x00000003ff037210 */ /* 0x000fd200007fe4ff */
.L_x_6:
[----:B------:R-:W2:Y:S04]  /*0260*/  LDG.E R22, desc[UR6][R2.64+-0x3c] ;  /* 0xffffc40602167981 */ /* 0x000ea8000c1e1900 */
[----:B------:R-:W3:Y:S04]  /*0270*/  LDG.E R25, desc[UR6][R2.64+-0x38] ;  /* 0xffffc80602197981 */ /* 0x000ee8000c1e1900 */
[----:B------:R-:W4:Y:S04]  /*0280*/  LDG.E R27, desc[UR6][R2.64+-0x34] ;  /* 0xffffcc06021b7981 */ /* 0x000f28000c1e1900 */
[----:B------:R-:W5:Y:S04]  /*0290*/  LDG.E R29, desc[UR6][R2.64+-0x30] ;  /* 0xffffd006021d7981 */ /* 0x000f68000c1e1900 */
        /* <DEDUP_REMOVED lines=11> */
[----:B------:R0:W5:Y:S01]  /*0350*/  LDG.E R10, desc[UR6][R2.64] ;  /* 0x00000006020a7981 */ /* 0x000162000c1e1900 */
[----:B------:R-:W-:Y:S01]  /*0360*/  VIADD R9, R9, 0x10 ;  /* 0x0000001009097836 */ /* 0x000fe20000000000 */
[----:B------:R-:W-:-:S04]  /*0370*/  IADD3 R7, PT, PT, R7, 0x10, RZ ;  /* 0x0000001007077810 */ /* 0x000fc80007ffe0ff */
[----:B------:R-:W-:Y:S02]  /*0380*/  ISETP.NE.AND P0, PT, R9, RZ, PT ;  /* 0x000000ff0900720c */ /* 0x000fe40003f05270 */
[----:B0-----:R-:W-:-:S04]  /*0390*/  IADD3 R2, P1, PT, R2, 0x40, RZ ;  /* 0x0000004002027810 */ /* 0x001fc80007f3e0ff */
[----:B------:R-:W-:Y:S01]  /*03a0*/  IADD3.X R3, PT, PT, RZ, R3, RZ, P1, !PT ;  /* 0x00000003ff037210 */ /* 0x000fe20000ffe4ff */
[----:B--2---:R-:W-:-:S04]  /*03b0*/  FADD R22, R22, R5 ;  /* 0x0000000516167221 */ /* 0x004fc80000000000 */
[----:B---3--:R-:W-:-:S04]  /*03c0*/  FADD R22, R22, R25 ;  /* 0x0000001916167221 */ /* 0x008fc80000000000 */
[----:B----4-:R-:W-:-:S04]  /*03d0*/  FADD R22, R22, R27 ;  /* 0x0000001b16167221 */ /* 0x010fc80000000000 */
[----:B-----5:R-:W-:-:S04]  /*03e0*/  FADD R22, R22, R29 ;  /* 0x0000001d16167221 */ /* 0x020fc80000000000 */
[----:B------:R-:W-:-:S04]  /*03f0*/  FADD R21, R22, R21 ;  /* 0x0000001516157221 */ /* 0x000fc80000000000 */
        /* <DEDUP_REMOVED lines=10> */
[----:B------:R-:W-:Y:S01]  /*04a0*/  FADD R5, R11, R10 ;  /* 0x0000000a0b057221 */ /* 0x000fe20000000000 */
[----:B------:R-:W-:Y:S06]  /*04b0*/  @P0 BRA `(.L_x_6) ;  /* 0xfffffffc00680947 */ /* 0x000fec000383ffff */
[----:B------:R-:W-:Y:S05]  /*04c0*/  BSYNC.RECONVERGENT B2 ;  /* 0x0000000000027941 */ /* 0x000fea0003800200 */
.L_x_5:
[----:B------:R-:W-:-:S07]  /*04d0*/  IADD3 R3, PT, PT, R7, 0x400, RZ ;  /* 0x0000040007037810 */ /* 0x000fce0007ffe0ff */
.L_x_4:
[----:B------:R-:W-:Y:S05]  /*04e0*/  BSYNC.RECONVERGENT B1 ;  /* 0x0000000000017941 */ /* 0x000fea0003800200 */
.L_x_3:
[----:B------:R-:W-:-:S13]  /*04f0*/  ISETP.NE.AND P0, PT, R23, RZ, PT ;  /* 0x000000ff1700720c */ /* 0x000fda0003f05270 */
[----:B------:R-:W-:Y:S05]  /*0500*/  @!P0 BRA `(.L_x_2) ;  /* 0x0000000000e08947 */ /* 0x000fea0003800000 */
[----:B------:R-:W-:Y:S01]  /*0510*/  ISETP.GE.U32.AND P0, PT, R23, 0x8, PT ;  /* 0x000000081700780c */ /* 0x000fe20003f06070 */
[----:B------:R-:W-:Y:S01]  /*0520*/  BSSY.RECONVERGENT B1, `(.L_x_7) ;  /* 0x0000017000017945 */ /* 0x000fe20003800200 */
[----:B------:R-:W-:-:S04]  /*0530*/  LOP3.LUT R10, R8, 0x7, RZ, 0xc0, !PT ;  /* 0x00000007080a7812 */ /* 0x000fc800078ec0ff */
[----:B------:R-:W-:-:S07]  /*0540*/  ISETP.NE.AND P1, PT, R10, RZ, PT ;  /* 0x000000ff0a00720c */ /* 0x000fce0003f25270 */
[----:B------:R-:W-:Y:S06]  /*0550*/  @!P0 BRA `(.L_x_8) ;  /* 0x00000000004c8947 */ /* 0x000fec0003800000 */
[----:B------:R-:W0:Y:S02]  /*0560*/  LDC.64 R8, c[0x0][0x380] ;  /* 0x0000e000ff087b82 */ /* 0x000e240000000a00 */
[----:B0-----:R-:W-:-:S05]  /*0570*/  IMAD.WIDE.U32 R8, R3, 0x4, R8 ;  /* 0x0000000403087825 */ /* 0x001fca00078e0008 */
[----:B------:R-:W2:Y:S04]  /*0580*/  LDG.E R2, desc[UR6][R8.64] ;  /* 0x0000000608027981 */ /* 0x000ea8000c1e1900 */
[----:B------:R-:W3:Y:S04]  /*0590*/  LDG.E R7, desc[UR6][R8.64+0x4] ;  /* 0x0000040608077981 */ /* 0x000ee8000c1e1900 */
[----:B------:R-:W4:Y:S04]  /*05a0*/  LDG.E R11, desc[UR6][R8.64+0x8] ;  /* 0x00000806080b7981 */ /* 0x000f28000c1e1900 */
[----:B------:R-:W5:Y:S04]  /*05b0*/  LDG.E R13, desc[UR6][R8.64+0xc] ;  /* 0x00000c06080d7981 */ /* 0x000f68000c1e1900 */
[----:B------:R-:W5:Y:S04]  /*05c0*/  LDG.E R15, desc[UR6][R8.64+0x10] ;  /* 0x00001006080f7981 */ /* 0x000f68000c1e1900 */
[----:B------:R-:W5:Y:S04]  /*05d0*/  LDG.E R17, desc[UR6][R8.64+0x14] ;  /* 0x0000140608117981 */ /* 0x000f68000c1e1900 */
[----:B------:R-:W5:Y:S04]  /*05e0*/  LDG.E R19, desc[UR6][R8.64+0x18] ;  /* 0x0000180608137981 */ /* 0x000f68000c1e1900 */
[----:B------:R-:W5:Y:S01]  /*05f0*/  LDG.E R21, desc[UR6][R8.64+0x1c] ;  /* 0x00001c0608157981 */ /* 0x000f62000c1e1900 */
[----:B------:R-:W-:Y:S01]  /*0600*/  IADD3 R3, PT, PT, R3, 0x8, RZ ;  /* 0x0000000803037810 */ /* 0x000fe20007ffe0ff */
[----:B--2---:R-:W-:-:S04]  /*0610*/  FADD R2, R5, R2 ;  /* 0x0000000205027221 */ /* 0x004fc80000000000 */
[----:B---3--:R-:W-:-:S04]  /*0620*/  FADD R2, R2, R7 ;  /* 0x0000000702027221 */ /* 0x008fc80000000000 */
[----:B----4-:R-:W-:-:S04]  /*0630*/  FADD R2, R2, R11 ;  /* 0x0000000b02027221 */ /* 0x010fc80000000000 */
[----:B-----5:R-:W-:-:S04]  /*0640*/  FADD R2, R2, R13 ;  /* 0x0000000d02027221 */ /* 0x020fc80000000000 */
[----:B------:R-:W-:-:S04]  /*0650*/  FADD R2, R2, R15 ;  /* 0x0000000f02027221 */ /* 0x000fc80000000000 */
[----:B------:R-:W-:-:S04]  /*0660*/  FADD R2, R2, R17 ;  /* 0x0000001102027221 */ /* 0x000fc80000000000 */
[----:B------:R-:W-:-:S04]  /*0670*/  FADD R2, R2, R19 ;  /* 0x0000001302027221 */ /* 0x000fc80000000000 */
[----:B------:R-:W-:-:S07]  /*0680*/  FADD R5, R2, R21 ;  /* 0x0000001502057221 */ /* 0x000fce0000000000 */
.L_x_8:
[----:B------:R-:W-:Y:S05]  /*0690*/  BSYNC.RECONVERGENT B1 ;  /* 0x0000000000017941 */ /* 0x000fea0003800200 */
.L_x_7:
        /* <DEDUP_REMOVED lines=11> */
[----:B------:R-:W5:Y:S01]  /*0750*/  LDG.E R13, desc[UR6][R6.64+0xc] ;  /* 0x00000c06060d7981 */ /* 0x000f62000c1e1900 */
[----:B------:R-:W-:Y:S01]  /*0760*/  IADD3 R3, PT, PT, R3, 0x4, RZ ;  /* 0x0000000403037810 */ /* 0x000fe20007ffe0ff */
[----:B--2---:R-:W-:-:S04]  /*0770*/  FADD R2, R5, R2 ;  /* 0x0000000205027221 */ /* 0x004fc80000000000 */
[----:B---3--:R-:W-:-:S04]  /*0780*/  FADD R2, R2, R9 ;  /* 0x0000000902027221 */ /* 0x008fc80000000000 */
[----:B----4-:R-:W-:-:S04]  /*0790*/  FADD R2, R2, R11 ;  /* 0x0000000b02027221 */ /* 0x010fc80000000000 */
[----:B-----5:R-:W-:-:S07]  /*07a0*/  FADD R5, R2, R13 ;  /* 0x0000000d02057221 */ /* 0x020fce0000000000 */
.L_x_10:
[----:B------:R-:W-:Y:S05]  /*07b0*/  BSYNC.RECONVERGENT B1 ;  /* 0x0000000000017941 */ /* 0x000fea0003800200 */
.L_x_9:
[----:B------:R-:W-:Y:S05]  /*07c0*/  @!P1 BRA `(.L_x_2) ;  /* 0x0000000000309947 */ /* 0x000fea0003800000 */
[----:B------:R-:W0:Y:S01]  /*07d0*/  LDC.64 R6, c[0x0][0x380] ;  /* 0x0000e000ff067b82 */ /* 0x000e220000000a00 */
[----:B------:R-:W-:Y:S01]  /*07e0*/  IADD3 R8, PT, PT, -R8, RZ, RZ ;  /* 0x000000ff08087210 */ /* 0x000fe20007ffe1ff */
[----:B0-----:R-:W-:-:S04]  /*07f0*/  IMAD.WIDE.U32 R2, R3, 0x4, R6 ;  /* 0x0000000403027825 */ /* 0x001fc800078e0006 */
[----:B------:R-:W-:-:S07]  /*0800*/  IMAD.MOV.U32 R6, RZ, RZ, R2 ;  /* 0x000000ffff067224 */ /* 0x000fce00078e0002 */
.L_x_11:
[----:B------:R-:W-:-:S06]  /*0810*/  MOV R2, R6 ;  /* 0x0000000600027202 */ /* 0x000fcc0000000f00 */
[----:B------:R0:W2:Y:S01]  /*0820*/  LDG.E R2, desc[UR6][R2.64] ;  /* 0x0000000602027981 */ /* 0x0000a2000c1e1900 */
[----:B------:R-:W-:Y:S02]  /*0830*/  IADD3 R8, PT, PT, R8, 0x1, RZ ;  /* 0x0000000108087810 */ /* 0x000fe40007ffe0ff */
[----:B------:R-:W-:Y:S02]  /*0840*/  IADD3 R6, P1, PT, R6, 0x4, RZ ;  /* 0x0000000406067810 */ /* 0x000fe40007f3e0ff */
[----:B------:R-:W-:Y:S02]  /*0850*/  ISETP.NE.AND P0, PT, R8, RZ, PT ;  /* 0x000000ff0800720c */ /* 0x000fe40003f05270 */
[----:B0-----:R-:W-:Y:S01]  /*0860*/  IADD3.X R3, PT, PT, RZ, R3, RZ, P1, !PT ;  /* 0x00000003ff037210 */ /* 0x001fe20000ffe4ff */
[----:B--2---:R-:W-:-:S10]  /*0870*/  FADD R5, R2, R5 ;  /* 0x0000000502057221 */ /* 0x004fd40000000000 */
[----:B------:R-:W-:Y:S05]  /*0880*/  @P0 BRA `(.L_x_11) ;  /* 0xfffffffc00e00947 */ /* 0x000fea000383ffff */
.L_x_2:
[----:B------:R-:W-:Y:S05]  /*0890*/  BSYNC.RECONVERGENT B0 ;  /* 0x0000000000007941 */ /* 0x000fea0003800200 */
.L_x_0:
[----:B------:R-:W0:Y:S01]  /*08a0*/  SHFL.DOWN PT, R2, R5, 0x10, 0x1f ;  /* 0x0a001f0005027f89 */ /* 0x000e2200000e0000 */
[----:B------:R-:W-:Y:S02]  /*08b0*/  ISETP.NE.AND P0, PT, R4, RZ, PT ;  /* 0x000000ff0400720c */ /* 0x000fe40003f05270 */
[----:B------:R-:W-:-:S11]  /*08c0*/  ISETP.GT.U32.AND P1, PT, R0, 0x1f, PT ;  /* 0x0000001f0000780c */ /* 0x000fd60003f24070 */
[----:B------:R-:W1:Y:S01]  /*08d0*/  @!P0 S2R R10, SR_CgaCtaId ;  /* 0x00000000000a8919 */ /* 0x000e620000008800 */
[----:B------:R-:W-:Y:S01]  /*08e0*/  @!P0 MOV R9, 0x400 ;  /* 0x0000040000098802 */ /* 0x000fe20000000f00 */
[----:B0-----:R-:W-:Y:S01]  /*08f0*/  FADD R2, R2, R5 ;  /* 0x0000000502027221 */ /* 0x001fe20000000000 */
[----:B------:R-:W-:-:S04]  /*0900*/  @!P0 SHF.R.U32.HI R5, RZ, 0x3, R0 ;  /* 0x00000003ff058819 */ /* 0x000fc80000011600 */
[----:B------:R-:W0:Y:S01]  /*0910*/  SHFL.DOWN PT, R3, R2, 0x8, 0x1f ;  /* 0x09001f0002037f89 */ /* 0x000e2200000e0000 */
[----:B------:R-:W-:Y:S01]  /*0920*/  @!P0 LOP3.LUT R5, R5, 0x7c, RZ, 0xc0, !PT ;  /* 0x0000007c05058812 */ /* 0x000fe200078ec0ff */
[----:B0-----:R-:W-:Y:S01]  /*0930*/  FADD R3, R2, R3 ;  /* 0x0000000302037221 */ /* 0x001fe20000000000 */
[----:B-1----:R-:W-:-:S04]  /*0940*/  @!P0 LEA R2, R10, R9, 0x18 ;  /* 0x000000090a028211 */ /* 0x002fc800078ec0ff */
[----:B------:R-:W0:Y:S01]  /*0950*/  SHFL.DOWN PT, R6, R3, 0x4, 0x1f ;  /* 0x08801f0003067f89 */ /* 0x000e2200000e0000 */
[----:B------:R-:W-:Y:S01]  /*0960*/  @!P0 IADD3 R2, PT, PT, R5, R2, RZ ;  /* 0x0000000205028210 */ /* 0x000fe20007ffe0ff */
[----:B0-----:R-:W-:-:S05]  /*0970*/  FADD R6, R3, R6 ;  /* 0x0000000603067221 */ /* 0x001fca0000000000 */
[----:B------:R-:W0:Y:S02]  /*0980*/  SHFL.DOWN PT, R7, R6, 0x2, 0x1f ;  /* 0x08401f0006077f89 */ /* 0x000e2400000e0000 */
[----:B0-----:R-:W-:-:S05]  /*0990*/  FADD R7, R6, R7 ;  /* 0x0000000706077221 */ /* 0x001fca0000000000 */
[----:B------:R-:W0:Y:S02]  /*09a0*/  SHFL.DOWN PT, R8, R7, 0x1, 0x1f ;  /* 0x08201f0007087f89 */ /* 0x000e2400000e0000 */
[----:B0-----:R-:W-:-:S05]  /*09b0*/  FADD R3, R7, R8 ;  /* 0x0000000807037221 */ /* 0x001fca0000000000 */
[----:B------:R0:W-:Y:S01]  /*09c0*/  @!P0 STS [R2], R3 ;  /* 0x0000000302008388 */ /* 0x0001e20000000800 */
[----:B------:R-:W-:Y:S06]  /*09d0*/  BAR.SYNC.DEFER_BLOCKING 0x0 ;  /* 0x0000000000007b1d */ /* 0x000fec0000010000 */
[----:B------:R-:W-:Y:S05]  /*09e0*/  @P1 EXIT ;  /* 0x000000000000194d */ /* 0x000fea0003800000 */
[----:B------:R-:W1:Y:S02]  /*09f0*/  LDCU UR4, c[0x0][0x360] ;  /* 0x00006c00ff0477ac */ /* 0x000e640008000800 */
[----:B-1----:R-:W-:-:S06]  /*0a00*/  USHF.R.U32.HI UR4, URZ, 0x5, UR4 ;  /* 0x00000005ff047899 */ /* 0x002fcc0008011604 */
[----:B------:R-:W-:-:S13]  /*0a10*/  ISETP.GE.U32.AND P1, PT, R4, UR4, PT ;  /* 0x0000000404007c0c */ /* 0x000fda000bf26070 */
[----:B0-----:R-:W0:Y:S01]  /*0a20*/  @!P1 S2R R3, SR_CgaCtaId ;  /* 0x0000000000039919 */ /* 0x001e220000008800 */
[----:B------:R-:W-:-:S04]  /*0a30*/  @!P1 MOV R0, 0x400 ;  /* 0x0000040000009802 */ /* 0x000fc80000000f00 */
[----:B0-----:R-:W-:Y:S01]  /*0a40*/  @!P1 LEA R3, R3, R0, 0x18 ;  /* 0x0000000003039211 */ /* 0x001fe200078ec0ff */
[----:B------:R-:W-:-:S03]  /*0a50*/  HFMA2 R0, -RZ, RZ, 0, 0 ;  /* 0x00000000ff007431 */ /* 0x000fc600000001ff */
[----:B------:R-:W-:-:S05]  /*0a60*/  @!P1 LEA R4, R4, R3, 0x2 ;  /* 0x0000000304049211 */ /* 0x000fca00078e10ff */
[----:B------:R-:W0:Y:S04]  /*0a70*/  @!P1 LDS R0, [R4] ;  /* 0x0000000004009984 */ /* 0x000e280000000800 */
[----:B0-----:R-:W0:Y:S02]  /*0a80*/  SHFL.DOWN PT, R3, R0, 0x10, 0x1f ;  /* 0x0a001f0000037f89 */ /* 0x001e2400000e0000 */
[----:B0-----:R-:W-:-:S05]  /*0a90*/  FADD R3, R3, R0 ;  /* 0x0000000003037221 */ /* 0x001fca0000000000 */
[----:B------:R-:W0:Y:S02]  /*0aa0*/  SHFL.DOWN PT, R2, R3, 0x8, 0x1f ;  /* 0x09001f0003027f89 */ /* 0x000e2400000e0000 */
[----:B0-----:R-:W-:-:S05]  /*0ab0*/  FADD R2, R3, R2 ;  /* 0x0000000203027221 */ /* 0x001fca0000000000 */
[----:B------:R-:W0:Y:S02]  /*0ac0*/  SHFL.DOWN PT, R5, R2, 0x4, 0x1f ;  /* 0x08801f0002057f89 */ /* 0x000e2400000e0000 */
[----:B0-----:R-:W-:-:S05]  /*0ad0*/  FADD R5, R2, R5 ;  /* 0x0000000502057221 */ /* 0x001fca0000000000 */
[----:B------:R-:W0:Y:S02]  /*0ae0*/  SHFL.DOWN PT, R6, R5, 0x2, 0x1f ;  /* 0x08401f0005067f89 */ /* 0x000e2400000e0000 */
[----:B0-----:R-:W-:-:S05]  /*0af0*/  FADD R6, R5, R6 ;  /* 0x0000000605067221 */ /* 0x001fca0000000000 */
[----:B------:R0:W1:Y:S01]  /*0b00*/  SHFL.DOWN PT, R7, R6, 0x1, 0x1f ;  /* 0x08201f0006077f89 */ /* 0x00006200000e0000 */
[----:B------:R-:W-:Y:S05]  /*0b10*/  @P0 EXIT ;  /* 0x000000000000094d */ /* 0x000fea0003800000 */
[----:B------:R-:W2:Y:S01]  /*0b20*/  LDC.64 R2, c[0x0][0x390] ;  /* 0x0000e400ff027b82 */ /* 0x000ea20000000a00 */
[----:B-1----:R-:W-:-:S05]  /*0b30*/  FADD R7, R6, R7 ;  /* 0x0000000706077221 */ /* 0x002fca0000000000 */
[----:B--2---:R-:W-:Y:S01]  /*0b40*/  REDG.E.ADD.F32.FTZ.RN.STRONG.GPU desc[UR6][R2.64], R7 ;  /* 0x00000007020079a6 */ /* 0x004fe2000c12f306 */
[----:B------:R-:W-:Y:S05]  /*0b50*/  EXIT ;  /* 0x000000000000794d */ /* 0x000fea0003800000 */
.L_x_12:
[----:B------:R-:W-:-:S00]  /*0b60*/  BRA `(.L_x_12) ;  /* 0xfffffffc00fc7947 */ /* 0x000fc0000383ffff */
[----:B------:R-:W-:-:S00]  /*0b70*/  NOP ;  /* 0x0000000000007918 */ /* 0x000fc00000000000 */
        /* <DEDUP_REMOVED lines=8> */
.L_x_13:


//--------------------- .nv.shared._Z19__kernel_reduce_sumPfiS_ --------------------------
	.section	.nv.shared._Z19__kernel_reduce_sumPfiS_,"aw",@nobits
	.sectionflags	@""
	.align	4
.nv.shared._Z19__kernel_reduce_sumPfiS_:
	.zero		1152


//--------------------- .nv.shared.reserved.0     --------------------------
	.section	.nv.shared.reserved.0,"aw",@nobits
	.weak		__nv_reservedSMEM_offset_0_alias
	.size		__nv_reservedSMEM_offset_0_alias, 0, 64
	.other		__nv_reservedSMEM_offset_0_alias,@"STO_CUDA_RESERVED_SHARED STV_DEFAULT"
__nv_reservedSMEM_offset_0_alias:
	.zero		0
	.zero		64


//--------------------- .nv.constant0._Z19__kernel_reduce_sumPfiS_ --------------------------
	.section	.nv.constant0._Z19__kernel_reduce_sumPfiS_,"a",@progbits
	.sectionflags	@""
	.align	4
.nv.constant0._Z19__kernel_reduce_sumPfiS_:
	.zero		920


//--------------------- SYMBOLS --------------------------

	.type		.nv.reservedSmem.offset0,@object
	.size		.nv.reservedSmem.offset0,0x4
	.type		.nv.reservedSmem.cap,@object
	.size		.nv.reservedSmem.cap,0x4
